	.headerflags	@"EF_CUDA_TEXMODE_UNIFIED EF_CUDA_64BIT_ADDRESS EF_CUDA_ACCELERATORS EF_CUDA_SM90 EF_CUDA_VIRTUAL_SM(EF_CUDA_SM90)"
	.elftype	@"ET_EXEC"


//--------------------- .nv.info                  --------------------------
	.section	.nv.info,"",@"SHT_CUDA_INFO"
	.align	4


	//----- nvinfo : EIATTR_REGCOUNT
	.align		4
        /*0000*/ 	.byte	0x04, 0x2f
        /*0002*/ 	.short	(.L_1 - .L_0)
	.align		4
.L_0:
        /*0004*/ 	.word	index@(triton_poi_fused_addmm_relu_threshold_backward_0)
        /*0008*/ 	.word	0x00000010


	//----- nvinfo : EIATTR_MIN_STACK_SIZE
	.align		4
.L_1:
        /*000c*/ 	.byte	0x04, 0x12
        /*000e*/ 	.short	(.L_3 - .L_2)
	.align		4
.L_2:
        /*0010*/ 	.word	index@(triton_poi_fused_addmm_relu_threshold_backward_0)
        /*0014*/ 	.word	0x00000000


	//----- nvinfo : EIATTR_FRAME_SIZE
	.align		4
.L_3:
        /*0018*/ 	.byte	0x04, 0x11
        /*001a*/ 	.short	(.L_5 - .L_4)
	.align		4
.L_4:
        /*001c*/ 	.word	index@(triton_poi_fused_addmm_relu_threshold_backward_0)
        /*0020*/ 	.word	0x00000000


	//----- nvinfo : EIATTR_MIN_STACK_SIZE
	.align		4
.L_5:
        /*0024*/ 	.byte	0x04, 0x12
        /*0026*/ 	.short	(.L_7 - .L_6)
	.align		4
.L_6:
        /*0028*/ 	.word	index@(triton_poi_fused_addmm_relu_threshold_backward_0)
        /*002c*/ 	.word	0x00000000
.L_7:


//--------------------- .nv.info.triton_poi_fused_addmm_relu_threshold_backward_0 --------------------------
	.section	.nv.info.triton_poi_fused_addmm_relu_threshold_backward_0,"",@"SHT_CUDA_INFO"
	.sectionflags	@""
	.align	4


	//----- nvinfo : EIATTR_CUDA_API_VERSION
	.align		4
        /*0000*/ 	.byte	0x04, 0x37
        /*0002*/ 	.short	(.L_9 - .L_8)
.L_8:
        /*0004*/ 	.word	0x0000007c


	//----- nvinfo : EIATTR_KPARAM_INFO
	.align		4
.L_9:
        /*0008*/ 	.byte	0x04, 0x17
        /*000a*/ 	.short	(.L_11 - .L_10)
.L_10:
        /*000c*/ 	.word	0x00000000
        /*0010*/ 	.short	0x0005
        /*0012*/ 	.short	0x0028
        /*0014*/ 	.byte	0x00, 0xf0, 0x11, 0x00


	//----- nvinfo : EIATTR_KPARAM_INFO
	.align		4
.L_11:
        /*0018*/ 	.byte	0x04, 0x17
        /*001a*/ 	.short	(.L_13 - .L_12)
.L_12:
        /*001c*/ 	.word	0x00000000
        /*0020*/ 	.short	0x0004
        /*0022*/ 	.short	0x0020
        /*0024*/ 	.byte	0x00, 0xf4, 0x21, 0x00


	//----- nvinfo : EIATTR_KPARAM_INFO
	.align		4
.L_13:
        /*0028*/ 	.byte	0x04, 0x17
        /*002a*/ 	.short	(.L_15 - .L_14)
.L_14:
        /*002c*/ 	.word	0x00000000
        /*0030*/ 	.short	0x0003
        /*0032*/ 	.short	0x0018
        /*0034*/ 	.byte	0x00, 0xf4, 0x21, 0x00


	//----- nvinfo : EIATTR_KPARAM_INFO
	.align		4
.L_15:
        /*0038*/ 	.byte	0x04, 0x17
        /*003a*/ 	.short	(.L_17 - .L_16)
.L_16:
        /*003c*/ 	.word	0x00000000
        /*0040*/ 	.short	0x0002
        /*0042*/ 	.short	0x0010
        /*0044*/ 	.byte	0x00, 0xf4, 0x21, 0x00


	//----- nvinfo : EIATTR_KPARAM_INFO
	.align		4
.L_17:
        /*0048*/ 	.byte	0x04, 0x17
        /*004a*/ 	.short	(.L_19 - .L_18)
.L_18:
        /*004c*/ 	.word	0x00000000
        /*0050*/ 	.short	0x0001
        /*0052*/ 	.short	0x0008
        /*0054*/ 	.byte	0x00, 0xf4, 0x21, 0x00


	//----- nvinfo : EIATTR_KPARAM_INFO
	.align		4
.L_19:
        /*0058*/ 	.byte	0x04, 0x17
        /*005a*/ 	.short	(.L_21 - .L_20)
.L_20:
        /*005c*/ 	.word	0x00000000
        /*0060*/ 	.short	0x0000
        /*0062*/ 	.short	0x0000
        /*0064*/ 	.byte	0x00, 0xf4, 0x21, 0x00


	//----- nvinfo : EIATTR_SPARSE_MMA_MASK
	.align		4
.L_21:
        /*0068*/ 	.byte	0x03, 0x50
        /*006a*/ 	.short	0x0000


	//----- nvinfo : EIATTR_MAXREG_COUNT
	.align		4
        /*006c*/ 	.byte	0x03, 0x1b
        /*006e*/ 	.short	0x00ff


	//----- nvinfo : EIATTR_EXIT_INSTR_OFFSETS
	.align		4
        /*0070*/ 	.byte	0x04, 0x1c
        /*0072*/ 	.short	(.L_23 - .L_22)


	//   ....[0]....
.L_22:
        /*0074*/ 	.word	0x00000240


	//   ....[1]....
        /*0078*/ 	.word	0x00000260


	//----- nvinfo : EIATTR_REQNTID
	.align		4
.L_23:
        /*007c*/ 	.byte	0x04, 0x10
        /*007e*/ 	.short	(.L_25 - .L_24)
.L_24:
        /*0080*/ 	.word	0x00000080
        /*0084*/ 	.word	0x00000001
        /*0088*/ 	.word	0x00000001


	//----- nvinfo : EIATTR_CBANK_PARAM_SIZE
	.align		4
.L_25:
        /*008c*/ 	.byte	0x03, 0x19
        /*008e*/ 	.short	0x002c


	//----- nvinfo : EIATTR_PARAM_CBANK
	.align		4
        /*0090*/ 	.byte	0x04, 0x0a
        /*0092*/ 	.short	(.L_27 - .L_26)
	.align		4
.L_26:
        /*0094*/ 	.word	index@(.nv.constant0.triton_poi_fused_addmm_relu_threshold_backward_0)
        /*0098*/ 	.short	0x0210
        /*009a*/ 	.short	0x002c


	//----- nvinfo : EIATTR_SW_WAR
	.align		4
.L_27:
        /*009c*/ 	.byte	0x04, 0x36
        /*009e*/ 	.short	(.L_29 - .L_28)
.L_28:
        /*00a0*/ 	.word	0x00000008
.L_29:


//--------------------- .nv.callgraph             --------------------------
	.section	.nv.callgraph,"",@"SHT_CUDA_CALLGRAPH"
	.align	4
	.sectionentsize	8
	.align		4
        /*0000*/ 	.word	0x00000000
	.align		4
        /*0004*/ 	.word	0xffffffff
	.align		4
        /*0008*/ 	.word	0x00000000
	.align		4
        /*000c*/ 	.word	0xfffffffe
	.align		4
        /*0010*/ 	.word	0x00000000
	.align		4
        /*0014*/ 	.word	0xfffffffd
	.align		4
        /*0018*/ 	.word	0x00000000
	.align		4
        /*001c*/ 	.word	0xfffffffc


//--------------------- .text.triton_poi_fused_addmm_relu_threshold_backward_0 --------------------------
	.section	.text.triton_poi_fused_addmm_relu_threshold_backward_0,"ax",@progbits
	.align	128
        .global         triton_poi_fused_addmm_relu_threshold_backward_0
        .type           triton_poi_fused_addmm_relu_threshold_backward_0,@function
        .size           triton_poi_fused_addmm_relu_threshold_backward_0,(.L_x_1 - triton_poi_fused_addmm_relu_threshold_backward_0)
        .other          triton_poi_fused_addmm_relu_threshold_backward_0,@"STO_CUDA_ENTRY STV_DEFAULT"
triton_poi_fused_addmm_relu_threshold_backward_0:
.text.triton_poi_fused_addmm_relu_threshold_backward_0:
[----:B------:R-:W0:Y:S02]  /*0000*/  LDC R1, c[0x0][0x28] ;  /* 0x00000a00ff017b82 */ /* 0x000e240000000800 */
[----:B------:R-:W1:Y:S01]  /*0010*/  S2R R0, SR_TID.X ;  /* 0x0000000000007919 */ /* 0x000e620000002100 */
[----:B------:R-:W2:Y:S01]  /*0020*/  LDC.64 R4, c[0x0][0x218] ;  /* 0x00008600ff047b82 */ /* 0x000ea20000000a00 */
[----:B------:R-:W-:Y:S01]  /*0030*/  ULDC.64 UR4, c[0x0][0x208] ;  /* 0x0000820000047ab9 */ /* 0x000fe20000000a00 */
[----:B------:R-:W-:Y:S01]  /*0040*/  ULDC.64 UR6, c[0x0][0x228] ;  /* 0x00008a0000067ab9 */ /* 0x000fe20000000a00 */
[----:B------:R-:W3:Y:S01]  /*0050*/  S2R R11, SR_CTAID.X ;  /* 0x00000000000b7919 */ /* 0x000ee20000002500 */
[----:B------:R-:W-:-:S04]  /*0060*/  ULDC.64 UR8, c[0x0][0x230] ;  /* 0x00008c0000087ab9 */ /* 0x000fc80000000a00 */
[----:B------:R-:W4:Y:S08]  /*0070*/  LDC.64 R2, c[0x0][0x210] ;  /* 0x00008400ff027b82 */ /* 0x000f300000000a00 */
[----:B------:R-:W5:Y:S01]  /*0080*/  LDC.64 R8, c[0x0][0x220] ;  /* 0x00008800ff087b82 */ /* 0x000f620000000a00 */
[----:B-1----:R-:W-:Y:S02]  /*0090*/  LOP3.LUT R0, R0, 0x7f, RZ, 0xc0, !PT ;  /* 0x0000007f00007812 */ /* 0x002fe400078ec0ff */
[----:B---3--:R-:W-:-:S03]  /*00a0*/  SHF.R.S32.HI R6, RZ, 0x18, R11 ;  /* 0x00000018ff067819 */ /* 0x008fc6000001140b */
[----:B------:R-:W-:Y:S01]  /*00b0*/  IMAD R11, R11, 0x80, R0 ;  /* 0x000000800b0b7824 */ /* 0x000fe200078e0200 */
[----:B------:R-:W-:-:S03]  /*00c0*/  SGXT R0, R6, 0x1 ;  /* 0x000000010600781a */ /* 0x000fc60000000200 */
[C---:B----4-:R-:W-:Y:S01]  /*00d0*/  IMAD.WIDE R2, R11.reuse, 0x4, R2 ;  /* 0x000000040b027825 */ /* 0x050fe200078e0202 */
[----:B------:R-:W-:Y:S02]  /*00e0*/  ISETP.GE.AND P0, PT, R11, 0x800, PT ;  /* 0x000008000b00780c */ /* 0x000fe40003f06270 */
[----:B------:R-:W-:-:S04]  /*00f0*/  LEA.HI R0, R0, R11, RZ, 0x9 ;  /* 0x0000000b00007211 */ /* 0x000fc800078f48ff */
[----:B------:R-:W-:-:S05]  /*0100*/  LOP3.LUT R0, R0, 0xfffffe00, RZ, 0xc0, !PT ;  /* 0xfffffe0000007812 */ /* 0x000fca00078ec0ff */
[----:B------:R-:W-:Y:S02]  /*0110*/  IMAD.IADD R7, R11, 0x1, -R0 ;  /* 0x000000010b077824 */ /* 0x000fe400078e0a00 */
[----:B------:R-:W-:Y:S02]  /*0120*/  IMAD.MOV.U32 R0, RZ, RZ, RZ ;  /* 0x000000ffff007224 */ /* 0x000fe400078e00ff */
[----:B--2---:R-:W-:-:S04]  /*0130*/  IMAD.WIDE R4, R7, 0x4, R4 ;  /* 0x0000000407047825 */ /* 0x004fc800078e0204 */
[----:B------:R-:W-:Y:S01]  /*0140*/  IMAD.MOV.U32 R7, RZ, RZ, RZ ;  /* 0x000000ffff077224 */ /* 0x000fe200078e00ff */
[----:B------:R5:W2:Y:S05]  /*0150*/  @!P0 LDG.E R0, desc[UR4][R2.64] ;  /* 0x0000000402008981 */ /* 0x000aaa000c1e1900 */
[----:B------:R-:W2:Y:S01]  /*0160*/  @!P0 LDG.E.EL R7, desc[UR4][R4.64] ;  /* 0x0000000404078981 */ /* 0x000ea2000c2e1900 */
[----:B-----5:R-:W-:-:S04]  /*0170*/  IMAD.WIDE R2, R11, 0x4, R8 ;  /* 0x000000040b027825 */ /* 0x020fc800078e0208 */
[----:B--2---:R-:W-:Y:S01]  /*0180*/  FADD R6, R7, R0 ;  /* 0x0000000007067221 */ /* 0x004fe20000000000 */
[----:B------:R-:W-:Y:S02]  /*0190*/  FSETP.GEU.AND P1, PT, R0, -R7, PT ;  /* 0x800000070000720b */ /* 0x000fe40003f2e000 */
[----:B------:R-:W-:Y:S02]  /*01a0*/  SHF.R.S32.HI R0, RZ, 0x1f, R11 ;  /* 0x0000001fff007819 */ /* 0x000fe4000001140b */
[----:B------:R-:W-:Y:S02]  /*01b0*/  FSEL R13, R6, RZ, P1 ;  /* 0x000000ff060d7208 */ /* 0x000fe40000800000 */
[----:B------:R-:W-:Y:S02]  /*01c0*/  IADD3 R6, P2, R11, UR6, RZ ;  /* 0x000000060b067c10 */ /* 0x000fe4000ff5e0ff */
[----:B------:R-:W-:Y:S01]  /*01d0*/  FSETP.GTU.AND P1, PT, R13, RZ, PT ;  /* 0x000000ff0d00720b */ /* 0x000fe20003f2c000 */
[----:B------:R1:W-:Y:S01]  /*01e0*/  @!P0 STG.E desc[UR4][R2.64], R13 ;  /* 0x0000000d02008986 */ /* 0x0003e2000c101904 */
[----:B------:R-:W-:-:S02]  /*01f0*/  IADD3.X R7, R0, UR7, RZ, P2, !PT ;  /* 0x0000000700077c10 */ /* 0x000fc400097fe4ff */
[----:B------:R-:W-:Y:S02]  /*0200*/  SEL R9, RZ, 0x1, P1 ;  /* 0x00000001ff097807 */ /* 0x000fe40000800000 */
[----:B------:R-:W-:-:S03]  /*0210*/  IADD3 R4, P2, R11, UR8, RZ ;  /* 0x000000080b047c10 */ /* 0x000fc6000ff5e0ff */
[----:B------:R1:W-:Y:S01]  /*0220*/  @!P0 STG.E.U8 desc[UR4][R6.64], R9 ;  /* 0x0000000906008986 */ /* 0x0003e2000c101104 */
[----:B------:R-:W-:Y:S01]  /*0230*/  IADD3.X R5, R0, UR9, RZ, P2, !PT ;  /* 0x0000000900057c10 */ /* 0x000fe200097fe4ff */
[----:B------:R-:W-:Y:S08]  /*0240*/  @P0 EXIT ;  /* 0x000000000000094d */ /* 0x000ff00003800000 */
[----:B------:R-:W-:Y:S01]  /*0250*/  STG.E.U8 desc[UR4][R4.64], R9 ;  /* 0x0000000904007986 */ /* 0x000fe2000c101104 */
[----:B------:R-:W-:Y:S05]  /*0260*/  EXIT ;  /* 0x000000000000794d */ /* 0x000fea0003800000 */
.L_x_0:
[----:B------:R-:W-:-:S00]  /*0270*/  BRA `(.L_x_0) ;  /* 0xfffffffc00fc7947 */ /* 0x000fc0000383ffff */
[----:B------:R-:W-:-:S00]  /*0280*/  NOP ;  /* 0x0000000000007918 */ /* 0x000fc00000000000 */
[----:B------:R-:W-:-:S00]  /*0290*/  NOP ;  /* 0x0000000000007918 */ /* 0x000fc00000000000 */
[----:B------:R-:W-:-:S00]  /*02a0*/  NOP ;  /* 0x0000000000007918 */ /* 0x000fc00000000000 */
[----:B------:R-:W-:-:S00]  /*02b0*/  NOP ;  /* 0x0000000000007918 */ /* 0x000fc00000000000 */
[----:B------:R-:W-:-:S00]  /*02c0*/  NOP ;  /* 0x0000000000007918 */ /* 0x000fc00000000000 */
[----:B------:R-:W-:-:S00]  /*02d0*/  NOP ;  /* 0x0000000000007918 */ /* 0x000fc00000000000 */
[----:B------:R-:W-:-:S00]  /*02e0*/  NOP ;  /* 0x0000000000007918 */ /* 0x000fc00000000000 */
[----:B------:R-:W-:-:S00]  /*02f0*/  NOP ;  /* 0x0000000000007918 */ /* 0x000fc00000000000 */
.L_x_1:


//--------------------- .nv.constant0.triton_poi_fused_addmm_relu_threshold_backward_0 --------------------------
	.section	.nv.constant0.triton_poi_fused_addmm_relu_threshold_backward_0,"a",@progbits
	.sectionflags	@""
	.align	4
.nv.constant0.triton_poi_fused_addmm_relu_threshold_backward_0:
	.zero		572
